//
// Generated by NVIDIA NVVM Compiler
//
// Compiler Build ID: CL-36424714
// Cuda compilation tools, release 13.0, V13.0.88
// Based on NVVM 20.0.0
//

.version 9.0
.target sm_100
.address_size 64

	// .globl	_Z15sommaMatriciGPUPdS_S_i

.visible .entry _Z15sommaMatriciGPUPdS_S_i(
	.param .u64 .ptr .align 1 _Z15sommaMatriciGPUPdS_S_i_param_0,
	.param .u64 .ptr .align 1 _Z15sommaMatriciGPUPdS_S_i_param_1,
	.param .u64 .ptr .align 1 _Z15sommaMatriciGPUPdS_S_i_param_2,
	.param .u32 _Z15sommaMatriciGPUPdS_S_i_param_3
)
{
	.reg .b32 	%r<11>;
	.reg .b64 	%rd<11>;
	.reg .b64 	%fd<4>;

	ld.param.u64 	%rd1, [_Z15sommaMatriciGPUPdS_S_i_param_0];
	ld.param.u64 	%rd2, [_Z15sommaMatriciGPUPdS_S_i_param_1];
	ld.param.u64 	%rd3, [_Z15sommaMatriciGPUPdS_S_i_param_2];
	ld.param.u32 	%r1, [_Z15sommaMatriciGPUPdS_S_i_param_3];
	cvta.to.global.u64 	%rd4, %rd3;
	cvta.to.global.u64 	%rd5, %rd2;
	cvta.to.global.u64 	%rd6, %rd1;
	mov.u32 	%r2, %tid.x;
	mov.u32 	%r3, %ntid.x;
	mov.u32 	%r4, %ctaid.x;
	mad.lo.s32 	%r5, %r3, %r4, %r2;
	mov.u32 	%r6, %tid.y;
	mov.u32 	%r7, %ntid.y;
	mov.u32 	%r8, %ctaid.y;
	mad.lo.s32 	%r9, %r7, %r8, %r6;
	mad.lo.s32 	%r10, %r1, %r5, %r9;
	mul.wide.s32 	%rd7, %r10, 8;
	add.s64 	%rd8, %rd6, %rd7;
	ld.global.f64 	%fd1, [%rd8];
	add.s64 	%rd9, %rd5, %rd7;
	ld.global.f64 	%fd2, [%rd9];
	add.f64 	%fd3, %fd1, %fd2;
	add.s64 	%rd10, %rd4, %rd7;
	st.global.f64 	[%rd10], %fd3;
	ret;

}


// ===== COMPILED SASS (sm_100) =====

	.target	sm_100

	.elftype	@"ET_EXEC"


//--------------------- .note.nv.tkinfo           --------------------------
	.section	.note.nv.tkinfo,"",@"SHT_NOTE"
	.sectionflags	@"SHF_NOTE_NV_TKINFO"
	.tkinfo
        /*0018*/ 	.word	0x00000002
        /*0030*/ 	.string	""
        /*0030*/ 	.string	"ptxas"
        /*0030*/ 	.string	"Cuda compilation tools, release 13.0, V13.0.88"
        /*0030*/ 	.string	"Build cuda_13.0.r13.0/compiler.36424714_0"
        /*0030*/ 	.string	"-arch sm_100 -m 64 "



//--------------------- .note.nv.cuinfo           --------------------------
	.section	.note.nv.cuinfo,"",@"SHT_NOTE"
	.sectionflags	@"SHF_NOTE_NV_CUINFO"
        /*0018*/ 	.short	0x0002
        /*001a*/ 	.short	0x0064
        /*001c*/ 	.short	0x0082
	.zero		2


//--------------------- .nv.info                  --------------------------
	.section	.nv.info,"",@"SHT_CUDA_INFO"
	.align	4


	//----- nvinfo : EIATTR_REGCOUNT
	.align		4
        /*0000*/ 	.byte	0x04, 0x2f
        /*0002*/ 	.short	(.L_1 - .L_0)
	.align		4
.L_0:
        /*0004*/ 	.word	index@(_Z15sommaMatriciGPUPdS_S_i)
        /*0008*/ 	.word	0x0000000e


	//----- nvinfo : EIATTR_FRAME_SIZE
	.align		4
.L_1:
        /*000c*/ 	.byte	0x04, 0x11
        /*000e*/ 	.short	(.L_3 - .L_2)
	.align		4
.L_2:
        /*0010*/ 	.word	index@(_Z15sommaMatriciGPUPdS_S_i)
        /*0014*/ 	.word	0x00000000


	//----- nvinfo : EIATTR_MIN_STACK_SIZE
	.align		4
.L_3:
        /*0018*/ 	.byte	0x04, 0x12
        /*001a*/ 	.short	(.L_5 - .L_4)
	.align		4
.L_4:
        /*001c*/ 	.word	index@(_Z15sommaMatriciGPUPdS_S_i)
        /*0020*/ 	.word	0x00000000
.L_5:


//--------------------- .nv.compat                --------------------------
	.section	.nv.compat,"",@"SHT_CUDA_COMPAT_INFO"
	.align	4
        /*0000*/ 	.byte	0x02, 0x09, 0x00, 0x00, 0x02, 0x02, 0x01, 0x00, 0x02, 0x05, 0x05, 0x00, 0x03, 0x07, 0x01, 0x01
        /*0010*/ 	.byte	0x02, 0x03, 0x00, 0x00, 0x02, 0x06, 0x01, 0x00, 0x04, 0x0b, 0x08, 0x00, 0x01, 0x00, 0x00, 0x00
        /*0020*/ 	.byte	0x00, 0x00, 0x00, 0x00


//--------------------- .nv.info._Z15sommaMatriciGPUPdS_S_i --------------------------
	.section	.nv.info._Z15sommaMatriciGPUPdS_S_i,"",@"SHT_CUDA_INFO"
	.sectionflags	@""
	.align	4


	//----- nvinfo : EIATTR_CUDA_API_VERSION
	.align		4
        /*0000*/ 	.byte	0x04, 0x37
        /*0002*/ 	.short	(.L_7 - .L_6)
.L_6:
        /*0004*/ 	.word	0x00000082


	//----- nvinfo : EIATTR_KPARAM_INFO
	.align		4
.L_7:
        /*0008*/ 	.byte	0x04, 0x17
        /*000a*/ 	.short	(.L_9 - .L_8)
.L_8:
        /*000c*/ 	.word	0x00000000
        /*0010*/ 	.short	0x0003
        /*0012*/ 	.short	0x0018
        /*0014*/ 	.byte	0x00, 0xf0, 0x11, 0x00


	//----- nvinfo : EIATTR_KPARAM_INFO
	.align		4
.L_9:
        /*0018*/ 	.byte	0x04, 0x17
        /*001a*/ 	.short	(.L_11 - .L_10)
.L_10:
        /*001c*/ 	.word	0x00000000
        /*0020*/ 	.short	0x0002
        /*0022*/ 	.short	0x0010
        /*0024*/ 	.byte	0x00, 0xf5, 0x21, 0x00


	//----- nvinfo : EIATTR_KPARAM_INFO
	.align		4
.L_11:
        /*0028*/ 	.byte	0x04, 0x17
        /*002a*/ 	.short	(.L_13 - .L_12)
.L_12:
        /*002c*/ 	.word	0x00000000
        /*0030*/ 	.short	0x0001
        /*0032*/ 	.short	0x0008
        /*0034*/ 	.byte	0x00, 0xf5, 0x21, 0x00


	//----- nvinfo : EIATTR_KPARAM_INFO
	.align		4
.L_13:
        /*0038*/ 	.byte	0x04, 0x17
        /*003a*/ 	.short	(.L_15 - .L_14)
.L_14:
        /*003c*/ 	.word	0x00000000
        /*0040*/ 	.short	0x0000
        /*0042*/ 	.short	0x0000
        /*0044*/ 	.byte	0x00, 0xf5, 0x21, 0x00


	//----- nvinfo : EIATTR_SPARSE_MMA_MASK
	.align		4
.L_15:
        /*0048*/ 	.byte	0x03, 0x50
        /*004a*/ 	.short	0x0000


	//----- nvinfo : EIATTR_MAXREG_COUNT
	.align		4
        /*004c*/ 	.byte	0x03, 0x1b
        /*004e*/ 	.short	0x00ff


	//----- nvinfo : EIATTR_MERCURY_ISA_VERSION
	.align		4
        /*0050*/ 	.byte	0x03, 0x5f
        /*0052*/ 	.short	0x0101


	//----- nvinfo : EIATTR_VRC_CTA_INIT_COUNT
	.align		4
        /*0054*/ 	.byte	0x02, 0x4a
	.zero		1
	.zero		1


	//----- nvinfo : EIATTR_EXIT_INSTR_OFFSETS
	.align		4
        /*0058*/ 	.byte	0x04, 0x1c
        /*005a*/ 	.short	(.L_17 - .L_16)


	//   ....[0]....
.L_16:
        /*005c*/ 	.word	0x00000160


	//----- nvinfo : EIATTR_CBANK_PARAM_SIZE
	.align		4
.L_17:
        /*0060*/ 	.byte	0x03, 0x19
        /*0062*/ 	.short	0x001c


	//----- nvinfo : EIATTR_PARAM_CBANK
	.align		4
        /*0064*/ 	.byte	0x04, 0x0a
        /*0066*/ 	.short	(.L_19 - .L_18)
	.align		4
.L_18:
        /*0068*/ 	.word	index@(.nv.constant0._Z15sommaMatriciGPUPdS_S_i)
        /*006c*/ 	.short	0x0380
        /*006e*/ 	.short	0x001c


	//----- nvinfo : EIATTR_SW_WAR
	.align		4
.L_19:
        /*0070*/ 	.byte	0x04, 0x36
        /*0072*/ 	.short	(.L_21 - .L_20)
.L_20:
        /*0074*/ 	.word	0x00000008
.L_21:


//--------------------- .nv.callgraph             --------------------------
	.section	.nv.callgraph,"",@"SHT_CUDA_CALLGRAPH"
	.align	4
	.sectionentsize	8
	.align		4
        /*0000*/ 	.word	0x00000000
	.align		4
        /*0004*/ 	.word	0xffffffff
	.align		4
        /*0008*/ 	.word	0x00000000
	.align		4
        /*000c*/ 	.word	0xfffffffe
	.align		4
        /*0010*/ 	.word	0x00000000
	.align		4
        /*0014*/ 	.word	0xfffffffd
	.align		4
        /*0018*/ 	.word	0x00000000
	.align		4
        /*001c*/ 	.word	0xfffffffc


//--------------------- .text._Z15sommaMatriciGPUPdS_S_i --------------------------
	.section	.text._Z15sommaMatriciGPUPdS_S_i,"ax",@progbits
	.align	128
        .global         _Z15sommaMatriciGPUPdS_S_i
        .type           _Z15sommaMatriciGPUPdS_S_i,@function
        .size           _Z15sommaMatriciGPUPdS_S_i,(.L_x_1 - _Z15sommaMatriciGPUPdS_S_i)
        .other          _Z15sommaMatriciGPUPdS_S_i,@"STO_CUDA_ENTRY STV_DEFAULT"
_Z15sommaMatriciGPUPdS_S_i:
.text._Z15sommaMatriciGPUPdS_S_i:
[----:B------:R-:W-:Y:S01]  /*0000*/  LDC R1, c[0x0][0x37c] ;  /* 0x0000df00ff017b82 */ /* 0x000fe20000000800 */
[----:B------:R-:W0:Y:S01]  /*0010*/  S2R R0, SR_TID.X ;  /* 0x0000000000007919 */ /* 0x000e220000002100 */
[----:B------:R-:W0:Y:S06]  /*0020*/  LDCU UR6, c[0x0][0x360] ;  /* 0x00006c00ff0677ac */ /* 0x000e2c0008000800 */
[----:B------:R-:W1:Y:S01]  /*0030*/  LDC.64 R2, c[0x0][0x380] ;  /* 0x0000e000ff027b82 */ /* 0x000e620000000a00 */
[----:B------:R-:W0:Y:S01]  /*0040*/  S2R R7, SR_CTAID.X ;  /* 0x0000000000077919 */ /* 0x000e220000002500 */
[----:B------:R-:W2:Y:S01]  /*0050*/  LDCU UR7, c[0x0][0x364] ;  /* 0x00006c80ff0777ac */ /* 0x000ea20008000800 */
[----:B------:R-:W2:Y:S01]  /*0060*/  S2R R6, SR_TID.Y ;  /* 0x0000000000067919 */ /* 0x000ea20000002200 */
[----:B------:R-:W3:Y:S04]  /*0070*/  LDCU UR8, c[0x0][0x398] ;  /* 0x00007300ff0877ac */ /* 0x000ee80008000800 */
[----:B------:R-:W4:Y:S01]  /*0080*/  LDC.64 R4, c[0x0][0x388] ;  /* 0x0000e200ff047b82 */ /* 0x000f220000000a00 */
[----:B------:R-:W2:Y:S01]  /*0090*/  S2R R9, SR_CTAID.Y ;  /* 0x0000000000097919 */ /* 0x000ea20000002600 */
[----:B------:R-:W5:Y:S01]  /*00a0*/  LDCU.64 UR4, c[0x0][0x358] ;  /* 0x00006b00ff0477ac */ /* 0x000f620008000a00 */
[----:B0-----:R-:W-:-:S02]  /*00b0*/  IMAD R0, R7, UR6, R0 ;  /* 0x0000000607007c24 */ /* 0x001fc4000f8e0200 */
[----:B--2---:R-:W-:-:S03]  /*00c0*/  IMAD R7, R9, UR7, R6 ;  /* 0x0000000709077c24 */ /* 0x004fc6000f8e0206 */
[----:B------:R-:W0:Y:S01]  /*00d0*/  LDC.64 R8, c[0x0][0x390] ;  /* 0x0000e400ff087b82 */ /* 0x000e220000000a00 */
[----:B---3--:R-:W-:-:S04]  /*00e0*/  IMAD R11, R0, UR8, R7 ;  /* 0x00000008000b7c24 */ /* 0x008fc8000f8e0207 */
[----:B-1----:R-:W-:-:S04]  /*00f0*/  IMAD.WIDE R2, R11, 0x8, R2 ;  /* 0x000000080b027825 */ /* 0x002fc800078e0202 */
[C---:B----4-:R-:W-:Y:S02]  /*0100*/  IMAD.WIDE R4, R11.reuse, 0x8, R4 ;  /* 0x000000080b047825 */ /* 0x050fe400078e0204 */
[----:B-----5:R-:W2:Y:S04]  /*0110*/  LDG.E.64 R2, desc[UR4][R2.64] ;  /* 0x0000000402027981 */ /* 0x020ea8000c1e1b00 */
[----:B------:R-:W2:Y:S01]  /*0120*/  LDG.E.64 R4, desc[UR4][R4.64] ;  /* 0x0000000404047981 */ /* 0x000ea2000c1e1b00 */
[----:B0-----:R-:W-:Y:S01]  /*0130*/  IMAD.WIDE R8, R11, 0x8, R8 ;  /* 0x000000080b087825 */ /* 0x001fe200078e0208 */
[----:B--2---:R-:W-:-:S07]  /*0140*/  DADD R6, R2, R4 ;  /* 0x0000000002067229 */ /* 0x004fce0000000004 */
[----:B------:R-:W-:Y:S01]  /*0150*/  STG.E.64 desc[UR4][R8.64], R6 ;  /* 0x0000000608007986 */ /* 0x000fe2000c101b04 */
[----:B------:R-:W-:Y:S05]  /*0160*/  EXIT ;  /* 0x000000000000794d */ /* 0x000fea0003800000 */
.L_x_0:
[----:B------:R-:W-:-:S00]  /*0170*/  BRA `(.L_x_0) ;  /* 0xfffffffc00fc7947 */ /* 0x000fc0000383ffff */
[----:B------:R-:W-:-:S00]  /*0180*/  NOP ;  /* 0x0000000000007918 */ /* 0x000fc00000000000 */
[----:B------:R-:W-:-:S00]  /*0190*/  NOP ;  /* 0x0000000000007918 */ /* 0x000fc00000000000 */
[----:B------:R-:W-:-:S00]  /*01a0*/  NOP ;  /* 0x0000000000007918 */ /* 0x000fc00000000000 */
[----:B------:R-:W-:-:S00]  /*01b0*/  NOP ;  /* 0x0000000000007918 */ /* 0x000fc00000000000 */
[----:B------:R-:W-:-:S00]  /*01c0*/  NOP ;  /* 0x0000000000007918 */ /* 0x000fc00000000000 */
[----:B------:R-:W-:-:S00]  /*01d0*/  NOP ;  /* 0x0000000000007918 */ /* 0x000fc00000000000 */
[----:B------:R-:W-:-:S00]  /*01e0*/  NOP ;  /* 0x0000000000007918 */ /* 0x000fc00000000000 */
[----:B------:R-:W-:-:S00]  /*01f0*/  NOP ;  /* 0x0000000000007918 */ /* 0x000fc00000000000 */
.L_x_1:


//--------------------- .nv.shared.reserved.0     --------------------------
	.section	.nv.shared.reserved.0,"aw",@nobits
	.weak		__nv_reservedSMEM_offset_0_alias
	.size		__nv_reservedSMEM_offset_0_alias, 0, 64
	.other		__nv_reservedSMEM_offset_0_alias,@"STO_CUDA_RESERVED_SHARED STV_DEFAULT"
__nv_reservedSMEM_offset_0_alias:
	.zero		0
	.zero		64


//--------------------- .nv.constant0._Z15sommaMatriciGPUPdS_S_i --------------------------
	.section	.nv.constant0._Z15sommaMatriciGPUPdS_S_i,"a",@progbits
	.sectionflags	@""
	.align	4
.nv.constant0._Z15sommaMatriciGPUPdS_S_i:
	.zero		924


//--------------------- SYMBOLS --------------------------

	.type		.nv.reservedSmem.offset0,@object
	.size		.nv.reservedSmem.offset0,0x4
